//
// Generated by NVIDIA NVVM Compiler
//
// Compiler Build ID: CL-36424714
// Cuda compilation tools, release 13.0, V13.0.88
// Based on NVVM 20.0.0
//

.version 9.0
.target sm_100
.address_size 64

	// .globl	_Z14gpu_check_cuadPKiS0_iiiPi

.visible .entry _Z14gpu_check_cuadPKiS0_iiiPi(
	.param .u64 .ptr .align 1 _Z14gpu_check_cuadPKiS0_iiiPi_param_0,
	.param .u64 .ptr .align 1 _Z14gpu_check_cuadPKiS0_iiiPi_param_1,
	.param .u32 _Z14gpu_check_cuadPKiS0_iiiPi_param_2,
	.param .u32 _Z14gpu_check_cuadPKiS0_iiiPi_param_3,
	.param .u32 _Z14gpu_check_cuadPKiS0_iiiPi_param_4,
	.param .u64 .ptr .align 1 _Z14gpu_check_cuadPKiS0_iiiPi_param_5
)
{
	.reg .pred 	%p<57>;
	.reg .b32 	%r<248>;
	.reg .b64 	%rd<97>;

	ld.param.u64 	%rd4, [_Z14gpu_check_cuadPKiS0_iiiPi_param_0];
	ld.param.u32 	%r45, [_Z14gpu_check_cuadPKiS0_iiiPi_param_2];
	ld.param.u32 	%r46, [_Z14gpu_check_cuadPKiS0_iiiPi_param_3];
	ld.param.u32 	%r47, [_Z14gpu_check_cuadPKiS0_iiiPi_param_4];
	ld.param.u64 	%rd5, [_Z14gpu_check_cuadPKiS0_iiiPi_param_5];
	cvta.to.global.u64 	%rd1, %rd4;
	cvta.to.global.u64 	%rd2, %rd5;
	mov.u32 	%r48, %tid.x;
	mov.u32 	%r1, %ntid.x;
	mov.u32 	%r49, %ctaid.x;
	mad.lo.s32 	%r230, %r1, %r49, %r48;
	setp.ge.s32 	%p1, %r230, %r47;
	@%p1 bra 	$L__BB0_16;
	setp.gt.s32 	%p2, %r46, 0;
	mov.u32 	%r50, %nctaid.x;
	mul.lo.s32 	%r3, %r1, %r50;
	@%p2 bra 	$L__BB0_2;
	bra.uni 	$L__BB0_15;
$L__BB0_2:
	and.b32  	%r4, %r46, 7;
	and.b32  	%r5, %r46, 3;
	and.b32  	%r6, %r46, 2147483640;
	and.b32  	%r7, %r46, 1;
	neg.s32 	%r8, %r6;
	shl.b32 	%r9, %r45, 3;
	mul.wide.s32 	%rd11, %r47, 4;
	mul.wide.s32 	%rd81, %r45, 4;
$L__BB0_3:
	ld.param.u64 	%rd96, [_Z14gpu_check_cuadPKiS0_iiiPi_param_1];
	setp.lt.u32 	%p4, %r46, 8;
	cvta.to.global.u64 	%rd8, %rd96;
	mul.wide.s32 	%rd9, %r230, 4;
	add.s64 	%rd10, %rd8, %rd9;
	ld.global.u32 	%r11, [%rd10];
	add.s64 	%rd12, %rd10, %rd11;
	ld.global.u32 	%r12, [%rd12];
	add.s64 	%rd13, %rd12, %rd11;
	ld.global.u32 	%r13, [%rd13];
	add.s64 	%rd14, %rd13, %rd11;
	ld.global.u32 	%r14, [%rd14];
	mov.b32 	%r246, 0;
	mov.u32 	%r242, %r246;
	@%p4 bra 	$L__BB0_6;
	mov.b32 	%r246, 0;
	mov.u32 	%r231, %r11;
	mov.u32 	%r232, %r12;
	mov.u32 	%r233, %r13;
	mov.u32 	%r234, %r14;
	mov.u32 	%r235, %r8;
$L__BB0_5:
	.pragma "nounroll";
	mul.wide.s32 	%rd15, %r231, 4;
	add.s64 	%rd16, %rd1, %rd15;
	ld.global.u32 	%r55, [%rd16];
	mul.wide.s32 	%rd17, %r232, 4;
	add.s64 	%rd18, %rd1, %rd17;
	ld.global.u32 	%r57, [%rd18];
	mul.wide.s32 	%rd19, %r233, 4;
	add.s64 	%rd20, %rd1, %rd19;
	ld.global.u32 	%r59, [%rd20];
	mul.wide.s32 	%rd21, %r234, 4;
	add.s64 	%rd22, %rd1, %rd21;
	ld.global.u32 	%r61, [%rd22];
	setp.eq.s32 	%p5, %r55, %r57;
	setp.eq.s32 	%p6, %r59, %r61;
	setp.ne.s32 	%p7, %r55, %r59;
	mul.wide.s32 	%rd23, %r45, 4;
	add.s64 	%rd24, %rd16, %rd23;
	ld.global.u32 	%r63, [%rd24];
	add.s64 	%rd25, %rd18, %rd23;
	ld.global.u32 	%r65, [%rd25];
	add.s64 	%rd26, %rd20, %rd23;
	ld.global.u32 	%r67, [%rd26];
	add.s64 	%rd27, %rd22, %rd23;
	ld.global.u32 	%r69, [%rd27];
	setp.eq.s32 	%p8, %r63, %r65;
	setp.eq.s32 	%p9, %r67, %r69;
	setp.ne.s32 	%p10, %r63, %r67;
	add.s64 	%rd28, %rd24, %rd23;
	ld.global.u32 	%r71, [%rd28];
	add.s64 	%rd29, %rd25, %rd23;
	ld.global.u32 	%r73, [%rd29];
	add.s64 	%rd30, %rd26, %rd23;
	ld.global.u32 	%r75, [%rd30];
	add.s64 	%rd31, %rd27, %rd23;
	ld.global.u32 	%r77, [%rd31];
	setp.eq.s32 	%p11, %r71, %r73;
	setp.eq.s32 	%p12, %r75, %r77;
	setp.ne.s32 	%p13, %r71, %r75;
	add.s64 	%rd32, %rd28, %rd23;
	ld.global.u32 	%r79, [%rd32];
	add.s64 	%rd33, %rd29, %rd23;
	ld.global.u32 	%r81, [%rd33];
	add.s64 	%rd34, %rd30, %rd23;
	ld.global.u32 	%r83, [%rd34];
	add.s64 	%rd35, %rd31, %rd23;
	ld.global.u32 	%r85, [%rd35];
	setp.eq.s32 	%p14, %r79, %r81;
	setp.eq.s32 	%p15, %r83, %r85;
	setp.ne.s32 	%p16, %r79, %r83;
	add.s64 	%rd36, %rd32, %rd23;
	ld.global.u32 	%r87, [%rd36];
	add.s64 	%rd37, %rd33, %rd23;
	ld.global.u32 	%r89, [%rd37];
	add.s64 	%rd38, %rd34, %rd23;
	ld.global.u32 	%r91, [%rd38];
	add.s64 	%rd39, %rd35, %rd23;
	ld.global.u32 	%r93, [%rd39];
	setp.eq.s32 	%p17, %r87, %r89;
	setp.eq.s32 	%p18, %r91, %r93;
	setp.ne.s32 	%p19, %r87, %r91;
	add.s64 	%rd40, %rd36, %rd23;
	ld.global.u32 	%r95, [%rd40];
	add.s64 	%rd41, %rd37, %rd23;
	ld.global.u32 	%r97, [%rd41];
	add.s64 	%rd42, %rd38, %rd23;
	ld.global.u32 	%r99, [%rd42];
	add.s64 	%rd43, %rd39, %rd23;
	ld.global.u32 	%r101, [%rd43];
	setp.eq.s32 	%p20, %r95, %r97;
	setp.eq.s32 	%p21, %r99, %r101;
	setp.ne.s32 	%p22, %r95, %r99;
	add.s64 	%rd44, %rd40, %rd23;
	ld.global.u32 	%r103, [%rd44];
	add.s64 	%rd45, %rd41, %rd23;
	ld.global.u32 	%r105, [%rd45];
	add.s64 	%rd46, %rd42, %rd23;
	ld.global.u32 	%r107, [%rd46];
	add.s64 	%rd47, %rd43, %rd23;
	ld.global.u32 	%r109, [%rd47];
	setp.eq.s32 	%p23, %r103, %r105;
	setp.eq.s32 	%p24, %r107, %r109;
	setp.ne.s32 	%p25, %r103, %r107;
	add.s64 	%rd48, %rd44, %rd23;
	ld.global.u32 	%r111, [%rd48];
	add.s64 	%rd49, %rd45, %rd23;
	ld.global.u32 	%r113, [%rd49];
	add.s64 	%rd50, %rd46, %rd23;
	ld.global.u32 	%r114, [%rd50];
	add.s64 	%rd51, %rd47, %rd23;
	ld.global.u32 	%r116, [%rd51];
	setp.eq.s32 	%p26, %r111, %r113;
	setp.eq.s32 	%p27, %r114, %r116;
	setp.ne.s32 	%p28, %r111, %r114;
	selp.b32 	%r118, 1, %r246, %p7;
	selp.b32 	%r119, %r118, %r246, %p6;
	selp.b32 	%r120, %r119, %r246, %p5;
	selp.b32 	%r121, 1, %r120, %p10;
	selp.b32 	%r122, %r121, %r120, %p9;
	selp.b32 	%r123, %r122, %r120, %p8;
	selp.b32 	%r124, 1, %r123, %p13;
	selp.b32 	%r125, %r124, %r123, %p12;
	selp.b32 	%r126, %r125, %r123, %p11;
	selp.b32 	%r127, 1, %r126, %p16;
	selp.b32 	%r128, %r127, %r126, %p15;
	selp.b32 	%r129, %r128, %r126, %p14;
	selp.b32 	%r130, 1, %r129, %p19;
	selp.b32 	%r131, %r130, %r129, %p18;
	selp.b32 	%r132, %r131, %r129, %p17;
	selp.b32 	%r133, 1, %r132, %p22;
	selp.b32 	%r134, %r133, %r132, %p21;
	selp.b32 	%r135, %r134, %r132, %p20;
	selp.b32 	%r136, 1, %r135, %p25;
	selp.b32 	%r137, %r136, %r135, %p24;
	selp.b32 	%r138, %r137, %r135, %p23;
	selp.b32 	%r139, 1, %r138, %p28;
	selp.b32 	%r140, %r139, %r138, %p27;
	selp.b32 	%r246, %r140, %r138, %p26;
	add.s32 	%r235, %r235, 8;
	add.s32 	%r234, %r234, %r9;
	add.s32 	%r233, %r233, %r9;
	add.s32 	%r232, %r232, %r9;
	add.s32 	%r231, %r231, %r9;
	setp.ne.s32 	%p29, %r235, 0;
	mov.u32 	%r242, %r6;
	@%p29 bra 	$L__BB0_5;
$L__BB0_6:
	setp.eq.s32 	%p30, %r4, 0;
	@%p30 bra 	$L__BB0_14;
	add.s32 	%r142, %r4, -1;
	setp.lt.u32 	%p31, %r142, 3;
	@%p31 bra 	$L__BB0_9;
	mul.lo.s32 	%r143, %r242, %r45;
	add.s32 	%r144, %r143, %r11;
	mul.wide.s32 	%rd52, %r144, 4;
	add.s64 	%rd53, %rd1, %rd52;
	ld.global.u32 	%r145, [%rd53];
	add.s32 	%r147, %r143, %r12;
	mul.wide.s32 	%rd54, %r147, 4;
	add.s64 	%rd55, %rd1, %rd54;
	ld.global.u32 	%r148, [%rd55];
	add.s32 	%r150, %r143, %r13;
	mul.wide.s32 	%rd56, %r150, 4;
	add.s64 	%rd57, %rd1, %rd56;
	ld.global.u32 	%r151, [%rd57];
	add.s32 	%r153, %r143, %r14;
	mul.wide.s32 	%rd58, %r153, 4;
	add.s64 	%rd59, %rd1, %rd58;
	ld.global.u32 	%r154, [%rd59];
	setp.eq.s32 	%p32, %r145, %r148;
	setp.eq.s32 	%p33, %r151, %r154;
	setp.ne.s32 	%p34, %r145, %r151;
	mul.wide.s32 	%rd60, %r45, 4;
	add.s64 	%rd61, %rd53, %rd60;
	ld.global.u32 	%r156, [%rd61];
	add.s64 	%rd62, %rd55, %rd60;
	ld.global.u32 	%r158, [%rd62];
	add.s64 	%rd63, %rd57, %rd60;
	ld.global.u32 	%r160, [%rd63];
	add.s64 	%rd64, %rd59, %rd60;
	ld.global.u32 	%r162, [%rd64];
	setp.eq.s32 	%p35, %r156, %r158;
	setp.eq.s32 	%p36, %r160, %r162;
	setp.ne.s32 	%p37, %r156, %r160;
	add.s64 	%rd65, %rd61, %rd60;
	ld.global.u32 	%r164, [%rd65];
	add.s64 	%rd66, %rd62, %rd60;
	ld.global.u32 	%r166, [%rd66];
	add.s64 	%rd67, %rd63, %rd60;
	ld.global.u32 	%r168, [%rd67];
	add.s64 	%rd68, %rd64, %rd60;
	ld.global.u32 	%r170, [%rd68];
	setp.eq.s32 	%p38, %r164, %r166;
	setp.eq.s32 	%p39, %r168, %r170;
	setp.ne.s32 	%p40, %r164, %r168;
	add.s64 	%rd69, %rd65, %rd60;
	ld.global.u32 	%r172, [%rd69];
	add.s64 	%rd70, %rd66, %rd60;
	ld.global.u32 	%r174, [%rd70];
	add.s64 	%rd71, %rd67, %rd60;
	ld.global.u32 	%r175, [%rd71];
	add.s64 	%rd72, %rd68, %rd60;
	ld.global.u32 	%r177, [%rd72];
	setp.eq.s32 	%p41, %r172, %r174;
	setp.eq.s32 	%p42, %r175, %r177;
	setp.ne.s32 	%p43, %r172, %r175;
	selp.b32 	%r179, 1, %r246, %p34;
	selp.b32 	%r180, %r179, %r246, %p33;
	selp.b32 	%r181, %r180, %r246, %p32;
	selp.b32 	%r182, 1, %r181, %p37;
	selp.b32 	%r183, %r182, %r181, %p36;
	selp.b32 	%r184, %r183, %r181, %p35;
	selp.b32 	%r185, 1, %r184, %p40;
	selp.b32 	%r186, %r185, %r184, %p39;
	selp.b32 	%r187, %r186, %r184, %p38;
	selp.b32 	%r188, 1, %r187, %p43;
	selp.b32 	%r189, %r188, %r187, %p42;
	selp.b32 	%r246, %r189, %r187, %p41;
	add.s32 	%r242, %r242, 4;
$L__BB0_9:
	setp.eq.s32 	%p44, %r5, 0;
	@%p44 bra 	$L__BB0_14;
	setp.eq.s32 	%p45, %r5, 1;
	@%p45 bra 	$L__BB0_12;
	mul.lo.s32 	%r191, %r242, %r45;
	add.s32 	%r192, %r191, %r11;
	mul.wide.s32 	%rd73, %r192, 4;
	add.s64 	%rd74, %rd1, %rd73;
	ld.global.u32 	%r193, [%rd74];
	add.s32 	%r195, %r191, %r12;
	mul.wide.s32 	%rd75, %r195, 4;
	add.s64 	%rd76, %rd1, %rd75;
	ld.global.u32 	%r196, [%rd76];
	add.s32 	%r198, %r191, %r13;
	mul.wide.s32 	%rd77, %r198, 4;
	add.s64 	%rd78, %rd1, %rd77;
	ld.global.u32 	%r199, [%rd78];
	add.s32 	%r201, %r191, %r14;
	mul.wide.s32 	%rd79, %r201, 4;
	add.s64 	%rd80, %rd1, %rd79;
	ld.global.u32 	%r202, [%rd80];
	setp.eq.s32 	%p46, %r193, %r196;
	setp.eq.s32 	%p47, %r199, %r202;
	setp.ne.s32 	%p48, %r193, %r199;
	add.s64 	%rd82, %rd74, %rd81;
	ld.global.u32 	%r204, [%rd82];
	add.s64 	%rd83, %rd76, %rd81;
	ld.global.u32 	%r206, [%rd83];
	add.s64 	%rd84, %rd78, %rd81;
	ld.global.u32 	%r207, [%rd84];
	add.s64 	%rd85, %rd80, %rd81;
	ld.global.u32 	%r209, [%rd85];
	setp.eq.s32 	%p49, %r204, %r206;
	setp.eq.s32 	%p50, %r207, %r209;
	setp.ne.s32 	%p51, %r204, %r207;
	selp.b32 	%r211, 1, %r246, %p48;
	selp.b32 	%r212, %r211, %r246, %p47;
	selp.b32 	%r213, %r212, %r246, %p46;
	selp.b32 	%r214, 1, %r213, %p51;
	selp.b32 	%r215, %r214, %r213, %p50;
	selp.b32 	%r246, %r215, %r213, %p49;
	add.s32 	%r242, %r242, 2;
$L__BB0_12:
	setp.eq.s32 	%p52, %r7, 0;
	@%p52 bra 	$L__BB0_14;
	mul.lo.s32 	%r216, %r242, %r45;
	add.s32 	%r217, %r216, %r11;
	mul.wide.s32 	%rd86, %r217, 4;
	add.s64 	%rd87, %rd1, %rd86;
	ld.global.u32 	%r218, [%rd87];
	add.s32 	%r220, %r216, %r12;
	mul.wide.s32 	%rd88, %r220, 4;
	add.s64 	%rd89, %rd1, %rd88;
	ld.global.u32 	%r221, [%rd89];
	add.s32 	%r222, %r216, %r13;
	mul.wide.s32 	%rd90, %r222, 4;
	add.s64 	%rd91, %rd1, %rd90;
	ld.global.u32 	%r223, [%rd91];
	add.s32 	%r225, %r216, %r14;
	mul.wide.s32 	%rd92, %r225, 4;
	add.s64 	%rd93, %rd1, %rd92;
	ld.global.u32 	%r226, [%rd93];
	setp.eq.s32 	%p53, %r218, %r221;
	setp.eq.s32 	%p54, %r223, %r226;
	setp.ne.s32 	%p55, %r218, %r223;
	selp.b32 	%r228, 1, %r246, %p55;
	selp.b32 	%r229, %r228, %r246, %p54;
	selp.b32 	%r246, %r229, %r246, %p53;
$L__BB0_14:
	mul.wide.s32 	%rd94, %r230, 4;
	add.s64 	%rd95, %rd2, %rd94;
	st.global.u32 	[%rd95], %r246;
	add.s32 	%r230, %r230, %r3;
	setp.lt.s32 	%p56, %r230, %r47;
	@%p56 bra 	$L__BB0_3;
	bra.uni 	$L__BB0_16;
$L__BB0_15:
	mul.wide.s32 	%rd6, %r230, 4;
	add.s64 	%rd7, %rd2, %rd6;
	mov.b32 	%r51, 0;
	st.global.u32 	[%rd7], %r51;
	add.s32 	%r230, %r230, %r3;
	setp.lt.s32 	%p3, %r230, %r47;
	@%p3 bra 	$L__BB0_15;
$L__BB0_16:
	ret;

}


// ===== COMPILED SASS (sm_100) =====

	.target	sm_100

	.elftype	@"ET_EXEC"


//--------------------- .note.nv.tkinfo           --------------------------
	.section	.note.nv.tkinfo,"",@"SHT_NOTE"
	.sectionflags	@"SHF_NOTE_NV_TKINFO"
	.tkinfo
        /*0018*/ 	.word	0x00000002
        /*0030*/ 	.string	""
        /*0030*/ 	.string	"ptxas"
        /*0030*/ 	.string	"Cuda compilation tools, release 13.0, V13.0.88"
        /*0030*/ 	.string	"Build cuda_13.0.r13.0/compiler.36424714_0"
        /*0030*/ 	.string	"-arch sm_100 -m 64 "



//--------------------- .note.nv.cuinfo           --------------------------
	.section	.note.nv.cuinfo,"",@"SHT_NOTE"
	.sectionflags	@"SHF_NOTE_NV_CUINFO"
        /*0018*/ 	.short	0x0002
        /*001a*/ 	.short	0x0064
        /*001c*/ 	.short	0x0082
	.zero		2


//--------------------- .nv.info                  --------------------------
	.section	.nv.info,"",@"SHT_CUDA_INFO"
	.align	4


	//----- nvinfo : EIATTR_REGCOUNT
	.align		4
        /*0000*/ 	.byte	0x04, 0x2f
        /*0002*/ 	.short	(.L_1 - .L_0)
	.align		4
.L_0:
        /*0004*/ 	.word	index@(_Z14gpu_check_cuadPKiS0_iiiPi)
        /*0008*/ 	.word	0x00000020


	//----- nvinfo : EIATTR_FRAME_SIZE
	.align		4
.L_1:
        /*000c*/ 	.byte	0x04, 0x11
        /*000e*/ 	.short	(.L_3 - .L_2)
	.align		4
.L_2:
        /*0010*/ 	.word	index@(_Z14gpu_check_cuadPKiS0_iiiPi)
        /*0014*/ 	.word	0x00000000


	//----- nvinfo : EIATTR_MIN_STACK_SIZE
	.align		4
.L_3:
        /*0018*/ 	.byte	0x04, 0x12
        /*001a*/ 	.short	(.L_5 - .L_4)
	.align		4
.L_4:
        /*001c*/ 	.word	index@(_Z14gpu_check_cuadPKiS0_iiiPi)
        /*0020*/ 	.word	0x00000000
.L_5:


//--------------------- .nv.compat                --------------------------
	.section	.nv.compat,"",@"SHT_CUDA_COMPAT_INFO"
	.align	4
        /*0000*/ 	.byte	0x02, 0x09, 0x00, 0x00, 0x02, 0x02, 0x01, 0x00, 0x02, 0x05, 0x05, 0x00, 0x03, 0x07, 0x01, 0x01
        /*0010*/ 	.byte	0x02, 0x03, 0x00, 0x00, 0x02, 0x06, 0x01, 0x00, 0x04, 0x0b, 0x08, 0x00, 0x09, 0x00, 0x00, 0x00
        /*0020*/ 	.byte	0x00, 0x00, 0x00, 0x00


//--------------------- .nv.info._Z14gpu_check_cuadPKiS0_iiiPi --------------------------
	.section	.nv.info._Z14gpu_check_cuadPKiS0_iiiPi,"",@"SHT_CUDA_INFO"
	.sectionflags	@""
	.align	4


	//----- nvinfo : EIATTR_CUDA_API_VERSION
	.align		4
        /*0000*/ 	.byte	0x04, 0x37
        /*0002*/ 	.short	(.L_7 - .L_6)
.L_6:
        /*0004*/ 	.word	0x00000082


	//----- nvinfo : EIATTR_KPARAM_INFO
	.align		4
.L_7:
        /*0008*/ 	.byte	0x04, 0x17
        /*000a*/ 	.short	(.L_9 - .L_8)
.L_8:
        /*000c*/ 	.word	0x00000000
        /*0010*/ 	.short	0x0005
        /*0012*/ 	.short	0x0020
        /*0014*/ 	.byte	0x00, 0xf5, 0x21, 0x00


	//----- nvinfo : EIATTR_KPARAM_INFO
	.align		4
.L_9:
        /*0018*/ 	.byte	0x04, 0x17
        /*001a*/ 	.short	(.L_11 - .L_10)
.L_10:
        /*001c*/ 	.word	0x00000000
        /*0020*/ 	.short	0x0004
        /*0022*/ 	.short	0x0018
        /*0024*/ 	.byte	0x00, 0xf0, 0x11, 0x00


	//----- nvinfo : EIATTR_KPARAM_INFO
	.align		4
.L_11:
        /*0028*/ 	.byte	0x04, 0x17
        /*002a*/ 	.short	(.L_13 - .L_12)
.L_12:
        /*002c*/ 	.word	0x00000000
        /*0030*/ 	.short	0x0003
        /*0032*/ 	.short	0x0014
        /*0034*/ 	.byte	0x00, 0xf0, 0x11, 0x00


	//----- nvinfo : EIATTR_KPARAM_INFO
	.align		4
.L_13:
        /*0038*/ 	.byte	0x04, 0x17
        /*003a*/ 	.short	(.L_15 - .L_14)
.L_14:
        /*003c*/ 	.word	0x00000000
        /*0040*/ 	.short	0x0002
        /*0042*/ 	.short	0x0010
        /*0044*/ 	.byte	0x00, 0xf0, 0x11, 0x00


	//----- nvinfo : EIATTR_KPARAM_INFO
	.align		4
.L_15:
        /*0048*/ 	.byte	0x04, 0x17
        /*004a*/ 	.short	(.L_17 - .L_16)
.L_16:
        /*004c*/ 	.word	0x00000000
        /*0050*/ 	.short	0x0001
        /*0052*/ 	.short	0x0008
        /*0054*/ 	.byte	0x00, 0xf5, 0x21, 0x00


	//----- nvinfo : EIATTR_KPARAM_INFO
	.align		4
.L_17:
        /*0058*/ 	.byte	0x04, 0x17
        /*005a*/ 	.short	(.L_19 - .L_18)
.L_18:
        /*005c*/ 	.word	0x00000000
        /*0060*/ 	.short	0x0000
        /*0062*/ 	.short	0x0000
        /*0064*/ 	.byte	0x00, 0xf5, 0x21, 0x00


	//----- nvinfo : EIATTR_SPARSE_MMA_MASK
	.align		4
.L_19:
        /*0068*/ 	.byte	0x03, 0x50
        /*006a*/ 	.short	0x0000


	//----- nvinfo : EIATTR_MAXREG_COUNT
	.align		4
        /*006c*/ 	.byte	0x03, 0x1b
        /*006e*/ 	.short	0x00ff


	//----- nvinfo : EIATTR_MERCURY_ISA_VERSION
	.align		4
        /*0070*/ 	.byte	0x03, 0x5f
        /*0072*/ 	.short	0x0101


	//----- nvinfo : EIATTR_VRC_CTA_INIT_COUNT
	.align		4
        /*0074*/ 	.byte	0x02, 0x4a
	.zero		1
	.zero		1


	//----- nvinfo : EIATTR_EXIT_INSTR_OFFSETS
	.align		4
        /*0078*/ 	.byte	0x04, 0x1c
        /*007a*/ 	.short	(.L_21 - .L_20)


	//   ....[0]....
.L_20:
        /*007c*/ 	.word	0x00000070


	//   ....[1]....
        /*0080*/ 	.word	0x00000140


	//   ....[2]....
        /*0084*/ 	.word	0x00001250


	//----- nvinfo : EIATTR_CRS_STACK_SIZE
	.align		4
.L_21:
        /*0088*/ 	.byte	0x04, 0x1e
        /*008a*/ 	.short	(.L_23 - .L_22)
.L_22:
        /*008c*/ 	.word	0x00000000


	//----- nvinfo : EIATTR_CBANK_PARAM_SIZE
	.align		4
.L_23:
        /*0090*/ 	.byte	0x03, 0x19
        /*0092*/ 	.short	0x0028


	//----- nvinfo : EIATTR_PARAM_CBANK
	.align		4
        /*0094*/ 	.byte	0x04, 0x0a
        /*0096*/ 	.short	(.L_25 - .L_24)
	.align		4
.L_24:
        /*0098*/ 	.word	index@(.nv.constant0._Z14gpu_check_cuadPKiS0_iiiPi)
        /*009c*/ 	.short	0x0380
        /*009e*/ 	.short	0x0028


	//----- nvinfo : EIATTR_SW_WAR
	.align		4
.L_25:
        /*00a0*/ 	.byte	0x04, 0x36
        /*00a2*/ 	.short	(.L_27 - .L_26)
.L_26:
        /*00a4*/ 	.word	0x00000008
.L_27:


//--------------------- .nv.callgraph             --------------------------
	.section	.nv.callgraph,"",@"SHT_CUDA_CALLGRAPH"
	.align	4
	.sectionentsize	8
	.align		4
        /*0000*/ 	.word	0x00000000
	.align		4
        /*0004*/ 	.word	0xffffffff
	.align		4
        /*0008*/ 	.word	0x00000000
	.align		4
        /*000c*/ 	.word	0xfffffffe
	.align		4
        /*0010*/ 	.word	0x00000000
	.align		4
        /*0014*/ 	.word	0xfffffffd
	.align		4
        /*0018*/ 	.word	0x00000000
	.align		4
        /*001c*/ 	.word	0xfffffffc


//--------------------- .text._Z14gpu_check_cuadPKiS0_iiiPi --------------------------
	.section	.text._Z14gpu_check_cuadPKiS0_iiiPi,"ax",@progbits
	.align	128
        .global         _Z14gpu_check_cuadPKiS0_iiiPi
        .type           _Z14gpu_check_cuadPKiS0_iiiPi,@function
        .size           _Z14gpu_check_cuadPKiS0_iiiPi,(.L_x_8 - _Z14gpu_check_cuadPKiS0_iiiPi)
        .other          _Z14gpu_check_cuadPKiS0_iiiPi,@"STO_CUDA_ENTRY STV_DEFAULT"
_Z14gpu_check_cuadPKiS0_iiiPi:
.text._Z14gpu_check_cuadPKiS0_iiiPi:
[----:B------:R-:W-:Y:S01]  /*0000*/  LDC R1, c[0x0][0x37c] ;  /* 0x0000df00ff017b82 */ /* 0x000fe20000000800 */
[----:B------:R-:W0:Y:S01]  /*0010*/  S2R R0, SR_TID.X ;  /* 0x0000000000007919 */ /* 0x000e220000002100 */
[----:B------:R-:W0:Y:S01]  /*0020*/  LDCU UR4, c[0x0][0x360] ;  /* 0x00006c00ff0477ac */ /* 0x000e220008000800 */
[----:B------:R-:W0:Y:S01]  /*0030*/  S2R R3, SR_CTAID.X ;  /* 0x0000000000037919 */ /* 0x000e220000002500 */
[----:B------:R-:W1:Y:S01]  /*0040*/  LDCU UR10, c[0x0][0x398] ;  /* 0x00007300ff0a77ac */ /* 0x000e620008000800 */
[----:B0-----:R-:W-:-:S05]  /*0050*/  IMAD R0, R3, UR4, R0 ;  /* 0x0000000403007c24 */ /* 0x001fca000f8e0200 */
[----:B-1----:R-:W-:-:S13]  /*0060*/  ISETP.GE.AND P0, PT, R0, UR10, PT ;  /* 0x0000000a00007c0c */ /* 0x002fda000bf06270 */
[----:B------:R-:W-:Y:S05]  /*0070*/  @P0 EXIT ;  /* 0x000000000000094d */ /* 0x000fea0003800000 */
[----:B------:R-:W0:Y:S01]  /*0080*/  LDCU UR6, c[0x0][0x394] ;  /* 0x00007280ff0677ac */ /* 0x000e220008000800 */
[----:B------:R-:W1:Y:S01]  /*0090*/  LDCU UR5, c[0x0][0x370] ;  /* 0x00006e00ff0577ac */ /* 0x000e620008000800 */
[----:B------:R-:W2:Y:S01]  /*00a0*/  LDCU.64 UR8, c[0x0][0x358] ;  /* 0x00006b00ff0877ac */ /* 0x000ea20008000a00 */
[----:B0-----:R-:W-:Y:S02]  /*00b0*/  UISETP.GT.AND UP0, UPT, UR6, URZ, UPT ;  /* 0x000000ff0600728c */ /* 0x001fe4000bf04270 */
[----:B-1----:R-:W-:-:S07]  /*00c0*/  UIMAD UR4, UR4, UR5, URZ ;  /* 0x00000005040472a4 */ /* 0x002fce000f8e02ff */
[----:B--2---:R-:W-:Y:S05]  /*00d0*/  BRA.U UP0, `(.L_x_0) ;  /* 0x00000001001c7547 */ /* 0x004fea000b800000 */
[----:B------:R-:W0:Y:S02]  /*00e0*/  LDC.64 R4, c[0x0][0x3a0] ;  /* 0x0000e800ff047b82 */ /* 0x000e240000000a00 */
.L_x_1:
[----:B0-----:R-:W-:-:S04]  /*00f0*/  IMAD.WIDE R2, R0, 0x4, R4 ;  /* 0x0000000400027825 */ /* 0x001fc800078e0204 */
[----:B------:R-:W-:Y:S01]  /*0100*/  VIADD R0, R0, UR4 ;  /* 0x0000000400007c36 */ /* 0x000fe20008000000 */
[----:B------:R1:W-:Y:S04]  /*0110*/  STG.E desc[UR8][R2.64], RZ ;  /* 0x000000ff02007986 */ /* 0x0003e8000c101908 */
[----:B------:R-:W-:-:S13]  /*0120*/  ISETP.GE.AND P0, PT, R0, UR10, PT ;  /* 0x0000000a00007c0c */ /* 0x000fda000bf06270 */
[----:B-1----:R-:W-:Y:S05]  /*0130*/  @!P0 BRA `(.L_x_1) ;  /* 0xfffffffc00ec8947 */ /* 0x002fea000383ffff */
[----:B------:R-:W-:Y:S05]  /*0140*/  EXIT ;  /* 0x000000000000794d */ /* 0x000fea0003800000 */
.L_x_0:
[----:B------:R-:W0:Y:S01]  /*0150*/  LDC.64 R8, c[0x0][0x388] ;  /* 0x0000e200ff087b82 */ /* 0x000e220000000a00 */
[----:B------:R-:W1:Y:S07]  /*0160*/  LDCU UR5, c[0x0][0x394] ;  /* 0x00007280ff0577ac */ /* 0x000e6e0008000800 */
[----:B------:R-:W2:Y:S01]  /*0170*/  LDC R15, c[0x0][0x398] ;  /* 0x0000e600ff0f7b82 */ /* 0x000ea20000000800 */
[----:B0-----:R-:W-:-:S05]  /*0180*/  IMAD.WIDE R8, R0, 0x4, R8 ;  /* 0x0000000400087825 */ /* 0x001fca00078e0208 */
[----:B------:R0:W5:Y:S01]  /*0190*/  LDG.E R2, desc[UR8][R8.64] ;  /* 0x0000000808027981 */ /* 0x000162000c1e1900 */
[----:B--2---:R-:W-:-:S05]  /*01a0*/  IMAD.WIDE R10, R15, 0x4, R8 ;  /* 0x000000040f0a7825 */ /* 0x004fca00078e0208 */
[----:B------:R0:W5:Y:S01]  /*01b0*/  LDG.E R3, desc[UR8][R10.64] ;  /* 0x000000080a037981 */ /* 0x000162000c1e1900 */
[----:B------:R-:W-:-:S05]  /*01c0*/  IMAD.WIDE R12, R15, 0x4, R10 ;  /* 0x000000040f0c7825 */ /* 0x000fca00078e020a */
[----:B------:R0:W5:Y:S01]  /*01d0*/  LDG.E R4, desc[UR8][R12.64] ;  /* 0x000000080c047981 */ /* 0x000162000c1e1900 */
[----:B------:R-:W-:-:S05]  /*01e0*/  IMAD.WIDE R14, R15, 0x4, R12 ;  /* 0x000000040f0e7825 */ /* 0x000fca00078e020c */
[----:B------:R0:W5:Y:S01]  /*01f0*/  LDG.E R5, desc[UR8][R14.64] ;  /* 0x000000080e057981 */ /* 0x000162000c1e1900 */
[----:B-1----:R-:W-:Y:S01]  /*0200*/  UISETP.GE.U32.AND UP0, UPT, UR5, 0x8, UPT ;  /* 0x000000080500788c */ /* 0x002fe2000bf06070 */
[----:B------:R-:W-:-:S08]  /*0210*/  CS2R R6, SRZ ;  /* 0x0000000000067805 */ /* 0x000fd0000001ff00 */
[----:B0-----:R-:W-:Y:S05]  /*0220*/  BRA.U !UP0, `(.L_x_2) ;  /* 0x0000000508f47547 */ /* 0x001fea000b800000 */
[----:B------:R-:W0:Y:S01]  /*0230*/  LDCU UR5, c[0x0][0x394] ;  /* 0x00007280ff0577ac */ /* 0x000e220008000800 */
[----:B------:R-:W-:Y:S01]  /*0240*/  IMAD.MOV.U32 R7, RZ, RZ, RZ ;  /* 0x000000ffff077224 */ /* 0x000fe200078e00ff */
[----:B-----5:R-:W-:Y:S01]  /*0250*/  MOV R8, R2 ;  /* 0x0000000200087202 */ /* 0x020fe20000000f00 */
[----:B------:R-:W-:Y:S01]  /*0260*/  IMAD.MOV.U32 R9, RZ, RZ, R3 ;  /* 0x000000ffff097224 */ /* 0x000fe200078e0003 */
[----:B------:R-:W-:Y:S01]  /*0270*/  MOV R20, R4 ;  /* 0x0000000400147202 */ /* 0x000fe20000000f00 */
[----:B------:R-:W-:Y:S01]  /*0280*/  IMAD.MOV.U32 R10, RZ, RZ, R5 ;  /* 0x000000ffff0a7224 */ /* 0x000fe200078e0005 */
[----:B0-----:R-:W-:-:S04]  /*0290*/  ULOP3.LUT UR5, UR5, 0x7ffffff8, URZ, 0xc0, !UPT ;  /* 0x7ffffff805057892 */ /* 0x001fc8000f8ec0ff */
[----:B------:R-:W-:-:S06]  /*02a0*/  UIADD3 UR5, UPT, UPT, -UR5, URZ, URZ ;  /* 0x000000ff05057290 */ /* 0x000fcc000fffe1ff */
[----:B------:R-:W-:-:S07]  /*02b0*/  MOV R21, UR5 ;  /* 0x0000000500157c02 */ /* 0x000fce0008000f00 */
.L_x_3:
[----:B------:R-:W0:Y:S08]  /*02c0*/  LDC.64 R12, c[0x0][0x380] ;  /* 0x0000e000ff0c7b82 */ /* 0x000e300000000a00 */
[----:B------:R-:W1:Y:S01]  /*02d0*/  LDC R11, c[0x0][0x390] ;  /* 0x0000e400ff0b7b82 */ /* 0x000e620000000800 */
[----:B0-----:R-:W-:-:S04]  /*02e0*/  IMAD.WIDE R24, R8, 0x4, R12 ;  /* 0x0000000408187825 */ /* 0x001fc800078e020c */
[--C-:B------:R-:W-:Y:S01]  /*02f0*/  IMAD.WIDE R22, R9, 0x4, R12.reuse ;  /* 0x0000000409167825 */ /* 0x100fe200078e020c */
[----:B------:R-:W2:Y:S03]  /*0300*/  LDG.E R17, desc[UR8][R24.64] ;  /* 0x0000000818117981 */ /* 0x000ea6000c1e1900 */
[--C-:B------:R-:W-:Y:S01]  /*0310*/  IMAD.WIDE R14, R20, 0x4, R12.reuse ;  /* 0x00000004140e7825 */ /* 0x100fe200078e020c */
[----:B------:R-:W2:Y:S03]  /*0320*/  LDG.E R16, desc[UR8][R22.64] ;  /* 0x0000000816107981 */ /* 0x000ea6000c1e1900 */
[----:B------:R-:W-:Y:S01]  /*0330*/  IMAD.WIDE R12, R10, 0x4, R12 ;  /* 0x000000040a0c7825 */ /* 0x000fe200078e020c */
[----:B------:R0:W3:Y:S04]  /*0340*/  LDG.E R6, desc[UR8][R14.64] ;  /* 0x000000080e067981 */ /* 0x0000e8000c1e1900 */
[----:B------:R4:W5:Y:S01]  /*0350*/  LDG.E R27, desc[UR8][R12.64] ;  /* 0x000000080c1b7981 */ /* 0x000962000c1e1900 */
[----:B-1----:R-:W-:-:S04]  /*0360*/  IMAD.WIDE R28, R11, 0x4, R22 ;  /* 0x000000040b1c7825 */ /* 0x002fc800078e0216 */
[----:B0-----:R-:W-:-:S04]  /*0370*/  IMAD.WIDE R14, R11, 0x4, R14 ;  /* 0x000000040b0e7825 */ /* 0x001fc800078e020e */
[C---:B----4-:R-:W-:Y:S01]  /*0380*/  IMAD.WIDE R12, R11.reuse, 0x4, R12 ;  /* 0x000000040b0c7825 */ /* 0x050fe200078e020c */
[----:B------:R0:W4:Y:S04]  /*0390*/  LDG.E R18, desc[UR8][R14.64] ;  /* 0x000000080e127981 */ /* 0x000128000c1e1900 */
[----:B------:R-:W4:Y:S01]  /*03a0*/  LDG.E R19, desc[UR8][R12.64] ;  /* 0x000000080c137981 */ /* 0x000f22000c1e1900 */
[----:B------:R-:W-:-:S05]  /*03b0*/  IMAD.WIDE R22, R11, 0x4, R12 ;  /* 0x000000040b167825 */ /* 0x000fca00078e020c */
[----:B------:R-:W4:Y:S04]  /*03c0*/  LDG.E R26, desc[UR8][R22.64] ;  /* 0x00000008161a7981 */ /* 0x000f28000c1e1900 */
[----:B------:R-:W4:Y:S01]  /*03d0*/  LDG.E R12, desc[UR8][R28.64] ;  /* 0x000000081c0c7981 */ /* 0x000f22000c1e1900 */
[C---:B--2---:R-:W-:Y:S02]  /*03e0*/  ISETP.NE.AND P0, PT, R17.reuse, R16, PT ;  /* 0x000000101100720c */ /* 0x044fe40003f05270 */
[----:B---3--:R-:W-:Y:S01]  /*03f0*/  ISETP.NE.AND P1, PT, R17, R6, PT ;  /* 0x000000061100720c */ /* 0x008fe20003f25270 */
[----:B------:R-:W-:-:S05]  /*0400*/  IMAD.WIDE R16, R11, 0x4, R24 ;  /* 0x000000040b107825 */ /* 0x000fca00078e0218 */
[----:B------:R1:W2:Y:S01]  /*0410*/  LDG.E R13, desc[UR8][R16.64] ;  /* 0x00000008100d7981 */ /* 0x0002a2000c1e1900 */
[----:B------:R-:W-:Y:S01]  /*0420*/  IMAD.WIDE R24, R11, 0x4, R14 ;  /* 0x000000040b187825 */ /* 0x000fe200078e020e */
[----:B-----5:R-:W-:-:S04]  /*0430*/  ISETP.NE.AND P3, PT, R6, R27, PT ;  /* 0x0000001b0600720c */ /* 0x020fc80003f65270 */
[----:B------:R-:W3:Y:S01]  /*0440*/  LDG.E R27, desc[UR8][R24.64] ;  /* 0x00000008181b7981 */ /* 0x000ee2000c1e1900 */
[----:B0-----:R-:W-:-:S05]  /*0450*/  IMAD.WIDE R14, R11, 0x4, R16 ;  /* 0x000000040b0e7825 */ /* 0x001fca00078e0210 */
[----:B------:R0:W5:Y:S01]  /*0460*/  LDG.E R6, desc[UR8][R14.64] ;  /* 0x000000080e067981 */ /* 0x000162000c1e1900 */
[----:B----4-:R-:W-:Y:S01]  /*0470*/  ISETP.NE.AND P4, PT, R18, R19, PT ;  /* 0x000000131200720c */ /* 0x010fe20003f85270 */
[----:B-1----:R-:W-:-:S04]  /*0480*/  IMAD.WIDE R16, R11, 0x4, R22 ;  /* 0x000000040b107825 */ /* 0x002fc800078e0216 */
[----:B0-----:R-:W-:Y:S01]  /*0490*/  IMAD.WIDE R14, R11, 0x4, R14 ;  /* 0x000000040b0e7825 */ /* 0x001fe200078e020e */
[C---:B--2---:R-:W-:Y:S02]  /*04a0*/  ISETP.NE.AND P6, PT, R13.reuse, R18, PT ;  /* 0x000000120d00720c */ /* 0x044fe40003fc5270 */
[----:B------:R-:W-:Y:S01]  /*04b0*/  ISETP.NE.AND P5, PT, R13, R12, PT ;  /* 0x0000000c0d00720c */ /* 0x000fe20003fa5270 */
[----:B------:R-:W-:-:S04]  /*04c0*/  IMAD.WIDE R12, R11, 0x4, R28 ;  /* 0x000000040b0c7825 */ /* 0x000fc800078e021c */
[----:B------:R-:W-:Y:S01]  /*04d0*/  IMAD.WIDE R18, R11, 0x4, R24 ;  /* 0x000000040b127825 */ /* 0x000fe200078e0218 */
[----:B------:R0:W2:Y:S01]  /*04e0*/  LDG.E R29, desc[UR8][R12.64] ;  /* 0x000000080c1d7981 */ /* 0x0000a2000c1e1900 */
[----:B---3--:R-:W-:-:S03]  /*04f0*/  ISETP.NE.AND P2, PT, R27, R26, PT ;  /* 0x0000001a1b00720c */ /* 0x008fc60003f45270 */
[----:B------:R1:W3:Y:S04]  /*0500*/  LDG.E R25, desc[UR8][R18.64] ;  /* 0x0000000812197981 */ /* 0x0002e8000c1e1900 */
[----:B------:R4:W3:Y:S04]  /*0510*/  LDG.E R26, desc[UR8][R16.64] ;  /* 0x00000008101a7981 */ /* 0x0008e8000c1e1900 */
[----:B------:R4:W3:Y:S01]  /*0520*/  LDG.E R24, desc[UR8][R14.64] ;  /* 0x000000080e187981 */ /* 0x0008e2000c1e1900 */
[----:B------:R-:W-:-:S04]  /*0530*/  SEL R22, R7, 0x1, !P1 ;  /* 0x0000000107167807 */ /* 0x000fc80004800000 */
[----:B------:R-:W-:Y:S01]  /*0540*/  @!P0 SEL R7, R22, R7, !P3 ;  /* 0x0000000716078207 */ /* 0x000fe20005800000 */
[----:B------:R-:W-:Y:S01]  /*0550*/  IMAD.WIDE R22, R11, 0x4, R12 ;  /* 0x000000040b167825 */ /* 0x000fe200078e020c */
[----:B-----5:R-:W-:-:S03]  /*0560*/  ISETP.NE.AND P1, PT, R6, R27, PT ;  /* 0x0000001b0600720c */ /* 0x020fc60003f25270 */
[C---:B0-----:R-:W-:Y:S01]  /*0570*/  IMAD.WIDE R12, R11.reuse, 0x4, R14 ;  /* 0x000000040b0c7825 */ /* 0x041fe200078e020e */
[----:B------:R0:W5:Y:S03]  /*0580*/  LDG.E R27, desc[UR8][R22.64] ;  /* 0x00000008161b7981 */ /* 0x000166000c1e1900 */
[----:B-1----:R-:W-:-:S04]  /*0590*/  IMAD.WIDE R18, R11, 0x4, R18 ;  /* 0x000000040b127825 */ /* 0x002fc800078e0212 */
[----:B----4-:R-:W-:-:S04]  /*05a0*/  IMAD.WIDE R16, R11, 0x4, R16 ;  /* 0x000000040b107825 */ /* 0x010fc800078e0210 */
[----:B------:R-:W-:Y:S01]  /*05b0*/  IMAD.WIDE R14, R11, 0x4, R22 ;  /* 0x000000040b0e7825 */ /* 0x000fe200078e0216 */
[----:B------:R-:W4:Y:S01]  /*05c0*/  LDG.E R28, desc[UR8][R16.64] ;  /* 0x00000008101c7981 */ /* 0x000f22000c1e1900 */
[----:B--2---:R-:W-:-:S03]  /*05d0*/  ISETP.NE.AND P3, PT, R6, R29, PT ;  /* 0x0000001d0600720c */ /* 0x004fc60003f65270 */
[----:B------:R1:W2:Y:S04]  /*05e0*/  LDG.E R6, desc[UR8][R12.64] ;  /* 0x000000080c067981 */ /* 0x0002a8000c1e1900 */
[----:B------:R1:W2:Y:S01]  /*05f0*/  LDG.E R29, desc[UR8][R18.64] ;  /* 0x00000008121d7981 */ /* 0x0002a2000c1e1900 */
[----:B---3--:R-:W-:Y:S02]  /*0600*/  ISETP.NE.AND P0, PT, R25, R26, PT ;  /* 0x0000001a1900720c */ /* 0x008fe40003f05270 */
[----:B------:R-:W-:Y:S02]  /*0610*/  SEL R26, R7, 0x1, !P6 ;  /* 0x00000001071a7807 */ /* 0x000fe40007000000 */
[----:B------:R-:W-:Y:S02]  /*0620*/  ISETP.NE.AND P6, PT, R24, R25, PT ;  /* 0x000000191800720c */ /* 0x000fe40003fc5270 */
[----:B------:R3:W4:Y:S01]  /*0630*/  LDG.E R25, desc[UR8][R14.64] ;  /* 0x000000080e197981 */ /* 0x000722000c1e1900 */
[----:B------:R-:W-:-:S04]  /*0640*/  @!P5 SEL R7, R26, R7, !P4 ;  /* 0x000000071a07d207 */ /* 0x000fc80006000000 */
[----:B0-----:R-:W-:Y:S02]  /*0650*/  SEL R22, R7, 0x1, !P1 ;  /* 0x0000000107167807 */ /* 0x001fe40004800000 */
[----:B-----5:R-:W-:Y:S01]  /*0660*/  ISETP.NE.AND P4, PT, R24, R27, PT ;  /* 0x0000001b1800720c */ /* 0x020fe20003f85270 */
[----:B------:R-:W-:Y:S01]  /*0670*/  IMAD.WIDE R26, R11, 0x4, R12 ;  /* 0x000000040b1a7825 */ /* 0x000fe200078e020c */
[----:B------:R-:W-:-:S03]  /*0680*/  @!P3 SEL R7, R22, R7, !P2 ;  /* 0x000000071607b207 */ /* 0x000fc60005000000 */
[C---:B-1----:R-:W-:Y:S01]  /*0690*/  IMAD.WIDE R12, R11.reuse, 0x4, R14 ;  /* 0x000000040b0c7825 */ /* 0x042fe200078e020e */
[----:B------:R-:W5:Y:S03]  /*06a0*/  LDG.E R23, desc[UR8][R26.64] ;  /* 0x000000081a177981 */ /* 0x000f66000c1e1900 */
[----:B------:R-:W-:-:S04]  /*06b0*/  IMAD.WIDE R18, R11, 0x4, R18 ;  /* 0x000000040b127825 */ /* 0x000fc800078e0212 */
[C---:B------:R-:W-:Y:S01]  /*06c0*/  IMAD.WIDE R16, R11.reuse, 0x4, R16 ;  /* 0x000000040b107825 */ /* 0x040fe200078e0210 */
[----:B------:R0:W5:Y:S03]  /*06d0*/  LDG.E R24, desc[UR8][R18.64] ;  /* 0x0000000812187981 */ /* 0x000166000c1e1900 */
[----:B---3--:R-:W-:-:S04]  /*06e0*/  IMAD.WIDE R14, R11, 0x4, R18 ;  /* 0x000000040b0e7825 */ /* 0x008fc800078e0212 */
[----:B0-----:R-:W-:Y:S01]  /*06f0*/  IMAD.WIDE R18, R11, 0x4, R16 ;  /* 0x000000040b127825 */ /* 0x001fe200078e0210 */
[C---:B--2---:R-:W-:Y:S02]  /*0700*/  ISETP.NE.AND P1, PT, R6.reuse, R29, PT ;  /* 0x0000001d0600720c */ /* 0x044fe40003f25270 */
[----:B----4-:R-:W-:Y:S01]  /*0710*/  ISETP.NE.AND P3, PT, R29, R28, PT ;  /* 0x0000001c1d00720c */ /* 0x010fe20003f65270 */
[----:B------:R-:W-:Y:S02]  /*0720*/  IMAD.WIDE R28, R11, 0x4, R26 ;  /* 0x000000040b1c7825 */ /* 0x000fe400078e021a */
[----:B------:R-:W2:Y:S01]  /*0730*/  LDG.E R27, desc[UR8][R16.64] ;  /* 0x00000008101b7981 */ /* 0x000ea2000c1e1900 */
[----:B------:R-:W-:-:S03]  /*0740*/  ISETP.NE.AND P2, PT, R6, R25, PT ;  /* 0x000000190600720c */ /* 0x000fc60003f45270 */
[----:B------:R0:W3:Y:S04]  /*0750*/  LDG.E R22, desc[UR8][R28.64] ;  /* 0x000000081c167981 */ /* 0x0000e8000c1e1900 */
[----:B------:R1:W5:Y:S04]  /*0760*/  LDG.E R6, desc[UR8][R12.64] ;  /* 0x000000080c067981 */ /* 0x000368000c1e1900 */
[----:B------:R4:W3:Y:S01]  /*0770*/  LDG.E R26, desc[UR8][R14.64] ;  /* 0x000000080e1a7981 */ /* 0x0008e2000c1e1900 */
[----:B0-----:R-:W-:-:S03]  /*0780*/  IMAD.WIDE R28, R11, 0x4, R28 ;  /* 0x000000040b1c7825 */ /* 0x001fc600078e021c */
[----:B------:R-:W3:Y:S01]  /*0790*/  LDG.E R17, desc[UR8][R18.64] ;  /* 0x0000000812117981 */ /* 0x000ee2000c1e1900 */
[----:B-1----:R-:W-:-:S03]  /*07a0*/  IMAD.WIDE R12, R11, 0x4, R12 ;  /* 0x000000040b0c7825 */ /* 0x002fc600078e020c */
[----:B------:R-:W3:Y:S01]  /*07b0*/  LDG.E R25, desc[UR8][R28.64] ;  /* 0x000000081c197981 */ /* 0x000ee2000c1e1900 */
[----:B----4-:R-:W-:-:S06]  /*07c0*/  IMAD.WIDE R14, R11, 0x4, R14 ;  /* 0x000000040b0e7825 */ /* 0x010fcc00078e020e */
[----:B------:R-:W4:Y:S04]  /*07d0*/  LDG.E R14, desc[UR8][R14.64] ;  /* 0x000000080e0e7981 */ /* 0x000f28000c1e1900 */
[----:B------:R0:W4:Y:S02]  /*07e0*/  LDG.E R29, desc[UR8][R12.64] ;  /* 0x000000080c1d7981 */ /* 0x000124000c1e1900 */
[----:B0-----:R-:W-:-:S06]  /*07f0*/  IMAD.WIDE R12, R11, 0x4, R12 ;  /* 0x000000040b0c7825 */ /* 0x001fcc00078e020c */
[----:B------:R-:W4:Y:S01]  /*0800*/  LDG.E R12, desc[UR8][R12.64] ;  /* 0x000000080c0c7981 */ /* 0x000f22000c1e1900 */
[----:B------:R-:W-:-:S05]  /*0810*/  IMAD.WIDE R18, R11, 0x4, R18 ;  /* 0x000000040b127825 */ /* 0x000fca00078e0212 */
[----:B------:R-:W4:Y:S01]  /*0820*/  LDG.E R28, desc[UR8][R18.64] ;  /* 0x00000008121c7981 */ /* 0x000f22000c1e1900 */
[----:B------:R-:W-:-:S04]  /*0830*/  SEL R16, R7, 0x1, !P6 ;  /* 0x0000000107107807 */ /* 0x000fc80007000000 */
[----:B------:R-:W-:Y:S01]  /*0840*/  @!P4 SEL R7, R16, R7, !P0 ;  /* 0x000000071007c207 */ /* 0x000fe20004000000 */
[----:B------:R-:W-:Y:S01]  /*0850*/  VIADD R21, R21, 0x8 ;  /* 0x0000000815157836 */ /* 0x000fe20000000000 */
[C---:B------:R-:W-:Y:S01]  /*0860*/  LEA R10, R11.reuse, R10, 0x3 ;  /* 0x0000000a0b0a7211 */ /* 0x040fe200078e18ff */
[C---:B------:R-:W-:Y:S01]  /*0870*/  IMAD R20, R11.reuse, 0x8, R20 ;  /* 0x000000080b147824 */ /* 0x040fe200078e0214 */
[C---:B------:R-:W-:Y:S01]  /*0880*/  LEA R9, R11.reuse, R9, 0x3 ;  /* 0x000000090b097211 */ /* 0x040fe200078e18ff */
[----:B------:R-:W-:Y:S01]  /*0890*/  IMAD R8, R11, 0x8, R8 ;  /* 0x000000080b087824 */ /* 0x000fe200078e0208 */
[----:B-----5:R-:W-:Y:S02]  /*08a0*/  ISETP.NE.AND P4, PT, R23, R6, PT ;  /* 0x000000061700720c */ /* 0x020fe40003f85270 */
[----:B------:R-:W-:Y:S02]  /*08b0*/  SEL R6, R7, 0x1, !P1 ;  /* 0x0000000107067807 */ /* 0x000fe40004800000 */
[----:B------:R-:W-:-:S02]  /*08c0*/  ISETP.NE.AND P1, PT, R23, R24, PT ;  /* 0x000000181700720c */ /* 0x000fc40003f25270 */
[----:B------:R-:W-:Y:S02]  /*08d0*/  @!P2 SEL R7, R6, R7, !P3 ;  /* 0x000000070607a207 */ /* 0x000fe40005800000 */
[----:B--2---:R-:W-:Y:S02]  /*08e0*/  ISETP.NE.AND P2, PT, R24, R27, PT ;  /* 0x0000001b1800720c */ /* 0x004fe40003f45270 */
[----:B------:R-:W-:Y:S02]  /*08f0*/  SEL R6, R7, 0x1, !P1 ;  /* 0x0000000107067807 */ /* 0x000fe40004800000 */
[----:B---3--:R-:W-:Y:S02]  /*0900*/  ISETP.NE.AND P1, PT, R22, R26, PT ;  /* 0x0000001a1600720c */ /* 0x008fe40003f25270 */
[----:B------:R-:W-:Y:S02]  /*0910*/  @!P4 SEL R7, R6, R7, !P2 ;  /* 0x000000070607c207 */ /* 0x000fe40005000000 */
[----:B----4-:R-:W-:-:S02]  /*0920*/  ISETP.NE.AND P0, PT, R22, R29, PT ;  /* 0x0000001d1600720c */ /* 0x010fc40003f05270 */
[----:B------:R-:W-:Y:S02]  /*0930*/  ISETP.NE.AND P2, PT, R26, R17, PT ;  /* 0x000000111a00720c */ /* 0x000fe40003f45270 */
[----:B------:R-:W-:Y:S02]  /*0940*/  SEL R6, R7, 0x1, !P1 ;  /* 0x0000000107067807 */ /* 0x000fe40004800000 */
[----:B------:R-:W-:-:S07]  /*0950*/  ISETP.NE.AND P1, PT, R25, R14, PT ;  /* 0x0000000e1900720c */ /* 0x000fce0003f25270 */
[----:B------:R-:W-:-:S04]  /*0960*/  @!P0 SEL R7, R6, R7, !P2 ;  /* 0x0000000706078207 */ /* 0x000fc80005000000 */
[----:B------:R-:W-:Y:S02]  /*0970*/  SEL R6, R7, 0x1, !P1 ;  /* 0x0000000107067807 */ /* 0x000fe40004800000 */
[----:B------:R-:W-:Y:S02]  /*0980*/  ISETP.NE.AND P1, PT, R21, RZ, PT ;  /* 0x000000ff1500720c */ /* 0x000fe40003f25270 */
[----:B------:R-:W-:Y:S02]  /*0990*/  ISETP.NE.AND P3, PT, R25, R12, PT ;  /* 0x0000000c1900720c */ /* 0x000fe40003f65270 */
[----:B------:R-:W-:-:S11]  /*09a0*/  ISETP.NE.AND P0, PT, R14, R28, PT ;  /* 0x0000001c0e00720c */ /* 0x000fd60003f05270 */
[----:B------:R-:W-:Y:S01]  /*09b0*/  @!P3 SEL R7, R6, R7, !P0 ;  /* 0x000000070607b207 */ /* 0x000fe20004000000 */
[----:B------:R-:W-:Y:S06]  /*09c0*/  @P1 BRA `(.L_x_3) ;  /* 0xfffffff8003c1947 */ /* 0x000fec000383ffff */
[----:B------:R-:W0:Y:S02]  /*09d0*/  LDCU UR5, c[0x0][0x394] ;  /* 0x00007280ff0577ac */ /* 0x000e240008000800 */
[----:B0-----:R-:W-:-:S06]  /*09e0*/  ULOP3.LUT UR5, UR5, 0x7ffffff8, URZ, 0xc0, !UPT ;  /* 0x7ffffff805057892 */ /* 0x001fcc000f8ec0ff */
[----:B------:R-:W-:-:S07]  /*09f0*/  MOV R6, UR5 ;  /* 0x0000000500067c02 */ /* 0x000fce0008000f00 */
.L_x_2:
[----:B------:R-:W0:Y:S02]  /*0a00*/  LDCU UR5, c[0x0][0x394] ;  /* 0x00007280ff0577ac */ /* 0x000e240008000800 */
[----:B0-----:R-:W-:-:S04]  /*0a10*/  ULOP3.LUT UR6, UR5, 0x7, URZ, 0xc0, !UPT ;  /* 0x0000000705067892 */ /* 0x001fc8000f8ec0ff */
[----:B------:R-:W-:-:S09]  /*0a20*/  UISETP.NE.AND UP0, UPT, UR6, URZ, UPT ;  /* 0x000000ff0600728c */ /* 0x000fd2000bf05270 */
[----:B------:R-:W-:Y:S05]  /*0a30*/  BRA.U !UP0, `(.L_x_4) ;  /* 0x0000000508e87547 */ /* 0x000fea000b800000 */
[----:B------:R-:W-:Y:S02]  /*0a40*/  ULOP3.LUT UR7, UR5, 0x3, URZ, 0xc0, !UPT ;  /* 0x0000000305077892 */ /* 0x000fe4000f8ec0ff */
[----:B------:R-:W-:Y:S02]  /*0a50*/  UIADD3 UR5, UPT, UPT, UR6, -0x1, URZ ;  /* 0xffffffff06057890 */ /* 0x000fe4000fffe0ff */
[----:B------:R-:W-:Y:S02]  /*0a60*/  UISETP.NE.AND UP1, UPT, UR7, URZ, UPT ;  /* 0x000000ff0700728c */ /* 0x000fe4000bf25270 */
[----:B------:R-:W-:-:S09]  /*0a70*/  UISETP.GE.U32.AND UP0, UPT, UR5, 0x3, UPT ;  /* 0x000000030500788c */ /* 0x000fd2000bf06070 */
[----:B------:R-:W-:Y:S05]  /*0a80*/  BRA.U !UP0, `(.L_x_5) ;  /* 0x0000000108ec7547 */ /* 0x000fea000b800000 */
[----:B------:R-:W0:Y:S08]  /*0a90*/  LDC R28, c[0x0][0x390] ;  /* 0x0000e400ff1c7b82 */ /* 0x000e300000000800 */
[----:B------:R-:W1:Y:S01]  /*0aa0*/  LDC.64 R18, c[0x0][0x380] ;  /* 0x0000e000ff127b82 */ /* 0x000e620000000a00 */
[CC--:B0----5:R-:W-:Y:S02]  /*0ab0*/  IMAD R9, R6.reuse, R28.reuse, R2 ;  /* 0x0000001c06097224 */ /* 0x0e1fe400078e0202 */
[----:B------:R-:W-:-:S02]  /*0ac0*/  IMAD R21, R6, R28, R3 ;  /* 0x0000001c06157224 */ /* 0x000fc400078e0203 */
[CC--:B------:R-:W-:Y:S02]  /*0ad0*/  IMAD R17, R6.reuse, R28.reuse, R4 ;  /* 0x0000001c06117224 */ /* 0x0c0fe400078e0204 */
[----:B------:R-:W-:Y:S02]  /*0ae0*/  IMAD R11, R6, R28, R5 ;  /* 0x0000001c060b7224 */ /* 0x000fe400078e0205 */
[----:B-1----:R-:W-:-:S04]  /*0af0*/  IMAD.WIDE R8, R9, 0x4, R18 ;  /* 0x0000000409087825 */ /* 0x002fc800078e0212 */
[----:B------:R-:W-:Y:S01]  /*0b00*/  IMAD.WIDE R20, R21, 0x4, R18 ;  /* 0x0000000415147825 */ /* 0x000fe200078e0212 */
[----:B------:R-:W2:Y:S03]  /*0b10*/  LDG.E R29, desc[UR8][R8.64] ;  /* 0x00000008081d7981 */ /* 0x000ea6000c1e1900 */
[----:B------:R-:W-:-:S04]  /*0b20*/  IMAD.WIDE R14, R28, 0x4, R8 ;  /* 0x000000041c0e7825 */ /* 0x000fc800078e0208 */
[--C-:B------:R-:W-:Y:S01]  /*0b30*/  IMAD.WIDE R16, R17, 0x4, R18.reuse ;  /* 0x0000000411107825 */ /* 0x100fe200078e0212 */
[----:B------:R-:W3:Y:S03]  /*0b40*/  LDG.E R25, desc[UR8][R14.64] ;  /* 0x000000080e197981 */ /* 0x000ee6000c1e1900 */
[----:B------:R-:W-:Y:S01]  /*0b50*/  IMAD.WIDE R18, R11, 0x4, R18 ;  /* 0x000000040b127825 */ /* 0x000fe200078e0212 */
[----:B------:R-:W2:Y:S03]  /*0b60*/  LDG.E R8, desc[UR8][R20.64] ;  /* 0x0000000814087981 */ /* 0x000ea6000c1e1900 */
[C---:B------:R-:W-:Y:S01]  /*0b70*/  IMAD.WIDE R12, R28.reuse, 0x4, R20 ;  /* 0x000000041c0c7825 */ /* 0x040fe200078e0214 */
[----:B------:R0:W4:Y:S03]  /*0b80*/  LDG.E R26, desc[UR8][R16.64] ;  /* 0x00000008101a7981 */ /* 0x000126000c1e1900 */
[C---:B------:R-:W-:Y:S01]  /*0b90*/  IMAD.WIDE R10, R28.reuse, 0x4, R14 ;  /* 0x000000041c0a7825 */ /* 0x040fe200078e020e */
[----:B------:R-:W3:Y:S04]  /*0ba0*/  LDG.E R27, desc[UR8][R18.64] ;  /* 0x00000008121b7981 */ /* 0x000ee8000c1e1900 */
[----:B------:R1:W3:Y:S01]  /*0bb0*/  LDG.E R24, desc[UR8][R12.64] ;  /* 0x000000080c187981 */ /* 0x0002e2000c1e1900 */
[----:B0-----:R-:W-:-:S04]  /*0bc0*/  IMAD.WIDE R16, R28, 0x4, R16 ;  /* 0x000000041c107825 */ /* 0x001fc800078e0210 */
[C---:B------:R-:W-:Y:S01]  /*0bd0*/  IMAD.WIDE R14, R28.reuse, 0x4, R12 ;  /* 0x000000041c0e7825 */ /* 0x040fe200078e020c */
[----:B------:R-:W3:Y:S03]  /*0be0*/  LDG.E R20, desc[UR8][R16.64] ;  /* 0x0000000810147981 */ /* 0x000ee6000c1e1900 */
[----:B-1----:R-:W-:-:S04]  /*0bf0*/  IMAD.WIDE R12, R28, 0x4, R18 ;  /* 0x000000041c0c7825 */ /* 0x002fc800078e0212 */
[C---:B------:R-:W-:Y:S01]  /*0c00*/  IMAD.WIDE R22, R28.reuse, 0x4, R10 ;  /* 0x000000041c167825 */ /* 0x040fe200078e020a */
[----:B------:R-:W3:Y:S03]  /*0c10*/  LDG.E R21, desc[UR8][R12.64] ;  /* 0x000000080c157981 */ /* 0x000ee6000c1e1900 */
[C---:B------:R-:W-:Y:S01]  /*0c20*/  IMAD.WIDE R18, R28.reuse, 0x4, R16 ;  /* 0x000000041c127825 */ /* 0x040fe200078e0210 */
[----:B------:R-:W3:Y:S04]  /*0c30*/  LDG.E R10, desc[UR8][R10.64] ;  /* 0x000000080a0a7981 */ /* 0x000ee8000c1e1900 */
[----:B------:R0:W3:Y:S04]  /*0c40*/  LDG.E R9, desc[UR8][R22.64] ;  /* 0x0000000816097981 */ /* 0x0000e8000c1e1900 */
[----:B------:R1:W3:Y:S01]  /*0c50*/  LDG.E R11, desc[UR8][R14.64] ;  /* 0x000000080e0b7981 */ /* 0x0002e2000c1e1900 */
[----:B0-----:R-:W-:-:S03]  /*0c60*/  IMAD.WIDE R22, R28, 0x4, R12 ;  /* 0x000000041c167825 */ /* 0x001fc600078e020c */
[----:B------:R0:W3:Y:S01]  /*0c70*/  LDG.E R13, desc[UR8][R18.64] ;  /* 0x00000008120d7981 */ /* 0x0000e2000c1e1900 */
[----:B-1----:R-:W-:-:S03]  /*0c80*/  IMAD.WIDE R14, R28, 0x4, R14 ;  /* 0x000000041c0e7825 */ /* 0x002fc600078e020e */
[----:B------:R1:W3:Y:S04]  /*0c90*/  LDG.E R12, desc[UR8][R22.64] ;  /* 0x00000008160c7981 */ /* 0x0002e8000c1e1900 */
[----:B------:R-:W3:Y:S01]  /*0ca0*/  LDG.E R14, desc[UR8][R14.64] ;  /* 0x000000080e0e7981 */ /* 0x000ee2000c1e1900 */
[----:B0-----:R-:W-:-:S04]  /*0cb0*/  IMAD.WIDE R18, R28, 0x4, R18 ;  /* 0x000000041c127825 */ /* 0x001fc800078e0212 */
[----:B-1----:R-:W-:Y:S01]  /*0cc0*/  IMAD.WIDE R22, R28, 0x4, R22 ;  /* 0x000000041c167825 */ /* 0x002fe200078e0216 */
[----:B------:R-:W3:Y:S04]  /*0cd0*/  LDG.E R16, desc[UR8][R18.64] ;  /* 0x0000000812107981 */ /* 0x000ee8000c1e1900 */
[----:B------:R-:W3:Y:S01]  /*0ce0*/  LDG.E R17, desc[UR8][R22.64] ;  /* 0x0000000816117981 */ /* 0x000ee2000c1e1900 */
[----:B------:R-:W-:Y:S01]  /*0cf0*/  VIADD R6, R6, 0x4 ;  /* 0x0000000406067836 */ /* 0x000fe20000000000 */
[C---:B--2---:R-:W-:Y:S02]  /*0d00*/  ISETP.NE.AND P1, PT, R29.reuse, R8, PT ;  /* 0x000000081d00720c */ /* 0x044fe40003f25270 */
[----:B----4-:R-:W-:Y:S02]  /*0d10*/  ISETP.NE.AND P0, PT, R29, R26, PT ;  /* 0x0000001a1d00720c */ /* 0x010fe40003f05270 */
[----:B---3--:R-:W-:-:S02]  /*0d20*/  ISETP.NE.AND P2, PT, R26, R27, PT ;  /* 0x0000001b1a00720c */ /* 0x008fc40003f45270 */
[----:B------:R-:W-:Y:S02]  /*0d30*/  SEL R8, R7, 0x1, !P0 ;  /* 0x0000000107087807 */ /* 0x000fe40004000000 */
[----:B------:R-:W-:-:S05]  /*0d40*/  ISETP.NE.AND P3, PT, R25, R24, PT ;  /* 0x000000181900720c */ /* 0x000fca0003f65270 */
[----:B------:R-:W-:Y:S02]  /*0d50*/  @!P1 SEL R7, R8, R7, !P2 ;  /* 0x0000000708079207 */ /* 0x000fe40005000000 */
[----:B------:R-:W-:-:S04]  /*0d60*/  ISETP.NE.AND P1, PT, R25, R20, PT ;  /* 0x000000141900720c */ /* 0x000fc80003f25270 */
[----:B------:R-:W-:Y:S02]  /*0d70*/  SEL R8, R7, 0x1, !P1 ;  /* 0x0000000107087807 */ /* 0x000fe40004800000 */
[----:B------:R-:W-:-:S04]  /*0d80*/  ISETP.NE.AND P2, PT, R20, R21, PT ;  /* 0x000000151400720c */ /* 0x000fc80003f45270 */
[----:B------:R-:W-:Y:S02]  /*0d90*/  @!P3 SEL R7, R8, R7, !P2 ;  /* 0x000000070807b207 */ /* 0x000fe40005000000 */
[C---:B------:R-:W-:Y:S02]  /*0da0*/  ISETP.NE.AND P0, PT, R10.reuse, R11, PT ;  /* 0x0000000b0a00720c */ /* 0x040fe40003f05270 */
[----:B------:R-:W-:-:S04]  /*0db0*/  ISETP.NE.AND P1, PT, R10, R13, PT ;  /* 0x0000000d0a00720c */ /* 0x000fc80003f25270 */
[----:B------:R-:W-:Y:S02]  /*0dc0*/  SEL R8, R7, 0x1, !P1 ;  /* 0x0000000107087807 */ /* 0x000fe40004800000 */
[----:B------:R-:W-:Y:S02]  /*0dd0*/  ISETP.NE.AND P2, PT, R13, R12, PT ;  /* 0x0000000c0d00720c */ /* 0x000fe40003f45270 */
[----:B------:R-:W-:-:S03]  /*0de0*/  ISETP.NE.AND P3, PT, R9, R14, PT ;  /* 0x0000000e0900720c */ /* 0x000fc60003f65270 */
[----:B------:R-:W-:Y:S02]  /*0df0*/  @!P0 SEL R7, R8, R7, !P2 ;  /* 0x0000000708078207 */ /* 0x000fe40005000000 */
[----:B------:R-:W-:Y:S02]  /*0e00*/  ISETP.NE.AND P1, PT, R9, R16, PT ;  /* 0x000000100900720c */ /* 0x000fe40003f25270 */
[----:B------:R-:W-:Y:S02]  /*0e10*/  ISETP.NE.AND P0, PT, R16, R17, PT ;  /* 0x000000111000720c */ /* 0x000fe40003f05270 */
[----:B------:R-:W-:-:S04]  /*0e20*/  SEL R8, R7, 0x1, !P1 ;  /* 0x0000000107087807 */ /* 0x000fc80004800000 */
[----:B------:R-:W-:-:S07]  /*0e30*/  @!P3 SEL R7, R8, R7, !P0 ;  /* 0x000000070807b207 */ /* 0x000fce0004000000 */
.L_x_5:
[----:B------:R-:W-:Y:S05]  /*0e40*/  BRA.U !UP1, `(.L_x_4) ;  /* 0x0000000109e47547 */ /* 0x000fea000b800000 */
[----:B------:R-:W0:Y:S01]  /*0e50*/  LDCU UR5, c[0x0][0x394] ;  /* 0x00007280ff0577ac */ /* 0x000e220008000800 */
[----:B------:R-:W-:Y:S02]  /*0e60*/  UISETP.NE.AND UP0, UPT, UR7, 0x1, UPT ;  /* 0x000000010700788c */ /* 0x000fe4000bf05270 */
[----:B0-----:R-:W-:-:S07]  /*0e70*/  ULOP3.LUT UP1, URZ, UR5, 0x1, URZ, 0xc0, !UPT ;  /* 0x0000000105ff7892 */ /* 0x001fce000f82c0ff */
        /* <DEDUP_REMOVED lines=8> */
[--C-:B------:R-:W-:Y:S01]  /*0f00*/  IMAD.WIDE R14, R15, 0x4, R10.reuse ;  /* 0x000000040f0e7825 */ /* 0x100fe200078e020a */
[----:B------:R-:W2:Y:S03]  /*0f10*/  LDG.E R20, desc[UR8][R18.64] ;  /* 0x0000000812147981 */ /* 0x000ea6000c1e1900 */
[----:B------:R-:W-:Y:S01]  /*0f20*/  IMAD.WIDE R8, R9, 0x4, R10 ;  /* 0x0000000409087825 */ /* 0x000fe200078e020a */
[----:B------:R-:W2:Y:S03]  /*0f30*/  LDG.E R25, desc[UR8][R14.64] ;  /* 0x000000080e197981 */ /* 0x000ea6000c1e1900 */
[C---:B------:R-:W-:Y:S01]  /*0f40*/  IMAD.WIDE R12, R21.reuse, 0x4, R18 ;  /* 0x00000004150c7825 */ /* 0x040fe200078e0212 */
[----:B------:R-:W3:Y:S03]  /*0f50*/  LDG.E R29, desc[UR8][R8.64] ;  /* 0x00000008081d7981 */ /* 0x000ee6000c1e1900 */
[----:B------:R-:W-:-:S02]  /*0f60*/  IMAD.WIDE R16, R21, 0x4, R14 ;  /* 0x0000000415107825 */ /* 0x000fc400078e020e */
[----:B------:R-:W4:Y:S02]  /*0f70*/  LDG.E R12, desc[UR8][R12.64] ;  /* 0x000000080c0c7981 */ /* 0x000f24000c1e1900 */
[----:B------:R-:W-:Y:S02]  /*0f80*/  IMAD.WIDE R10, R23, 0x4, R10 ;  /* 0x00000004170a7825 */ /* 0x000fe400078e020a */
[----:B------:R-:W4:Y:S02]  /*0f90*/  LDG.E R17, desc[UR8][R16.64] ;  /* 0x0000000810117981 */ /* 0x000f24000c1e1900 */
[C---:B------:R-:W-:Y:S02]  /*0fa0*/  IMAD.WIDE R22, R21.reuse, 0x4, R8 ;  /* 0x0000000415167825 */ /* 0x040fe400078e0208 */
[----:B------:R-:W4:Y:S02]  /*0fb0*/  LDG.E R24, desc[UR8][R10.64] ;  /* 0x000000080a187981 */ /* 0x000f24000c1e1900 */
[----:B------:R-:W-:-:S02]  /*0fc0*/  IMAD.WIDE R26, R21, 0x4, R10 ;  /* 0x00000004151a7825 */ /* 0x000fc400078e020a */
[----:B------:R-:W4:Y:S04]  /*0fd0*/  LDG.E R23, desc[UR8][R22.64] ;  /* 0x0000000816177981 */ /* 0x000f28000c1e1900 */
[----:B------:R-:W4:Y:S01]  /*0fe0*/  LDG.E R26, desc[UR8][R26.64] ;  /* 0x000000081a1a7981 */ /* 0x000f22000c1e1900 */
[----:B------:R-:W-:Y:S02]  /*0ff0*/  IADD3 R6, PT, PT, R6, 0x2, RZ ;  /* 0x0000000206067810 */ /* 0x000fe40007ffe0ff */
[C---:B--2---:R-:W-:Y:S02]  /*1000*/  ISETP.NE.AND P0, PT, R20.reuse, R25, PT ;  /* 0x000000191400720c */ /* 0x044fe40003f05270 */
[----:B---3--:R-:W-:-:S04]  /*1010*/  ISETP.NE.AND P2, PT, R20, R29, PT ;  /* 0x0000001d1400720c */ /* 0x008fc80003f45270 */
[----:B------:R-:W-:Y:S02]  /*1020*/  SEL R8, R7, 0x1, !P2 ;  /* 0x0000000107087807 */ /* 0x000fe40005000000 */
[C---:B----4-:R-:W-:Y:S02]  /*1030*/  ISETP.NE.AND P3, PT, R12.reuse, R17, PT ;  /* 0x000000110c00720c */ /* 0x050fe40003f65270 */
[----:B------:R-:W-:Y:S02]  /*1040*/  ISETP.NE.AND P1, PT, R29, R24, PT ;  /* 0x000000181d00720c */ /* 0x000fe40003f25270 */
[----:B------:R-:W-:Y:S02]  /*1050*/  ISETP.NE.AND P2, PT, R12, R23, PT ;  /* 0x000000170c00720c */ /* 0x000fe40003f45270 */
[----:B------:R-:W-:Y:S02]  /*1060*/  @!P0 SEL R7, R8, R7, !P1 ;  /* 0x0000000708078207 */ /* 0x000fe40004800000 */
[----:B------:R-:W-:-:S02]  /*1070*/  ISETP.NE.AND P0, PT, R23, R26, PT ;  /* 0x0000001a1700720c */ /* 0x000fc40003f05270 */
[----:B------:R-:W-:-:S04]  /*1080*/  SEL R8, R7, 0x1, !P2 ;  /* 0x0000000107087807 */ /* 0x000fc80005000000 */
[----:B------:R-:W-:-:S07]  /*1090*/  @!P3 SEL R7, R8, R7, !P0 ;  /* 0x000000070807b207 */ /* 0x000fce0004000000 */
.L_x_6:
[----:B------:R-:W-:Y:S05]  /*10a0*/  BRA.U !UP1, `(.L_x_4) ;  /* 0x00000001094c7547 */ /* 0x000fea000b800000 */
[----:B------:R-:W0:Y:S01]  /*10b0*/  LDC.64 R8, c[0x0][0x380] ;  /* 0x0000e000ff087b82 */ /* 0x000e220000000a00 */
[----:B------:R-:W1:Y:S02]  /*10c0*/  LDCU UR5, c[0x0][0x390] ;  /* 0x00007200ff0577ac */ /* 0x000e640008000800 */
[C---:B-1---5:R-:W-:Y:S02]  /*10d0*/  IMAD R11, R6.reuse, UR5, R2 ;  /* 0x00000005060b7c24 */ /* 0x062fe4000f8e0202 */
[C---:B------:R-:W-:Y:S02]  /*10e0*/  IMAD R13, R6.reuse, UR5, R3 ;  /* 0x00000005060d7c24 */ /* 0x040fe4000f8e0203 */
[----:B------:R-:W-:Y:S02]  /*10f0*/  IMAD R15, R6, UR5, R5 ;  /* 0x00000005060f7c24 */ /* 0x000fe4000f8e0205 */
[----:B0-----:R-:W-:-:S04]  /*1100*/  IMAD.WIDE R2, R11, 0x4, R8 ;  /* 0x000000040b027825 */ /* 0x001fc800078e0208 */
[----:B------:R-:W-:Y:S02]  /*1110*/  IMAD.WIDE R10, R13, 0x4, R8 ;  /* 0x000000040d0a7825 */ /* 0x000fe400078e0208 */
[----:B------:R-:W2:Y:S02]  /*1120*/  LDG.E R2, desc[UR8][R2.64] ;  /* 0x0000000802027981 */ /* 0x000ea4000c1e1900 */
[----:B------:R-:W-:Y:S02]  /*1130*/  IMAD R13, R6, UR5, R4 ;  /* 0x00000005060d7c24 */ /* 0x000fe4000f8e0204 */
[----:B------:R-:W2:Y:S02]  /*1140*/  LDG.E R11, desc[UR8][R10.64] ;  /* 0x000000080a0b7981 */ /* 0x000ea4000c1e1900 */
[----:B------:R-:W-:-:S04]  /*1150*/  IMAD.WIDE R4, R13, 0x4, R8 ;  /* 0x000000040d047825 */ /* 0x000fc800078e0208 */
[----:B------:R-:W-:Y:S02]  /*1160*/  IMAD.WIDE R8, R15, 0x4, R8 ;  /* 0x000000040f087825 */ /* 0x000fe400078e0208 */
[----:B------:R-:W3:Y:S04]  /*1170*/  LDG.E R5, desc[UR8][R4.64] ;  /* 0x0000000804057981 */ /* 0x000ee8000c1e1900 */
[----:B------:R-:W4:Y:S01]  /*1180*/  LDG.E R8, desc[UR8][R8.64] ;  /* 0x0000000808087981 */ /* 0x000f22000c1e1900 */
[C---:B--2---:R-:W-:Y:S02]  /*1190*/  ISETP.NE.AND P1, PT, R2.reuse, R11, PT ;  /* 0x0000000b0200720c */ /* 0x044fe40003f25270 */
[----:B---3--:R-:W-:Y:S02]  /*11a0*/  ISETP.NE.AND P0, PT, R2, R5, PT ;  /* 0x000000050200720c */ /* 0x008fe40003f05270 */
[----:B----4-:R-:W-:-:S02]  /*11b0*/  ISETP.NE.AND P2, PT, R5, R8, PT ;  /* 0x000000080500720c */ /* 0x010fc40003f45270 */
[----:B------:R-:W-:-:S07]  /*11c0*/  SEL R6, R7, 0x1, !P0 ;  /* 0x0000000107067807 */ /* 0x000fce0004000000 */
[----:B------:R-:W-:-:S07]  /*11d0*/  @!P1 SEL R7, R6, R7, !P2 ;  /* 0x0000000706079207 */ /* 0x000fce0005000000 */
.L_x_4:
[----:B-----5:R-:W0:Y:S01]  /*11e0*/  LDC.64 R2, c[0x0][0x3a0] ;  /* 0x0000e800ff027b82 */ /* 0x020e220000000a00 */
[----:B------:R-:W1:Y:S01]  /*11f0*/  LDCU UR5, c[0x0][0x398] ;  /* 0x00007300ff0577ac */ /* 0x000e620008000800 */
[C---:B0-----:R-:W-:Y:S01]  /*1200*/  IMAD.WIDE R2, R0.reuse, 0x4, R2 ;  /* 0x0000000400027825 */ /* 0x041fe200078e0202 */
[----:B------:R-:W-:-:S04]  /*1210*/  IADD3 R0, PT, PT, R0, UR4, RZ ;  /* 0x0000000400007c10 */ /* 0x000fc8000fffe0ff */
[----:B------:R0:W-:Y:S01]  /*1220*/  STG.E desc[UR8][R2.64], R7 ;  /* 0x0000000702007986 */ /* 0x0001e2000c101908 */
[----:B-1----:R-:W-:-:S13]  /*1230*/  ISETP.GE.AND P0, PT, R0, UR5, PT ;  /* 0x0000000500007c0c */ /* 0x002fda000bf06270 */
[----:B0-----:R-:W-:Y:S05]  /*1240*/  @!P0 BRA `(.L_x_0) ;  /* 0xffffffec00c08947 */ /* 0x001fea000383ffff */
[----:B------:R-:W-:Y:S05]  /*1250*/  EXIT ;  /* 0x000000000000794d */ /* 0x000fea0003800000 */
.L_x_7:
[----:B------:R-:W-:-:S00]  /*1260*/  BRA `(.L_x_7) ;  /* 0xfffffffc00fc7947 */ /* 0x000fc0000383ffff */
[----:B------:R-:W-:-:S00]  /*1270*/  NOP ;  /* 0x0000000000007918 */ /* 0x000fc00000000000 */
        /* <DEDUP_REMOVED lines=8> */
.L_x_8:


//--------------------- .nv.shared.reserved.0     --------------------------
	.section	.nv.shared.reserved.0,"aw",@nobits
	.weak		__nv_reservedSMEM_offset_0_alias
	.size		__nv_reservedSMEM_offset_0_alias, 0, 64
	.other		__nv_reservedSMEM_offset_0_alias,@"STO_CUDA_RESERVED_SHARED STV_DEFAULT"
__nv_reservedSMEM_offset_0_alias:
	.zero		0
	.zero		64


//--------------------- .nv.constant0._Z14gpu_check_cuadPKiS0_iiiPi --------------------------
	.section	.nv.constant0._Z14gpu_check_cuadPKiS0_iiiPi,"a",@progbits
	.sectionflags	@""
	.align	4
.nv.constant0._Z14gpu_check_cuadPKiS0_iiiPi:
	.zero		936


//--------------------- SYMBOLS --------------------------

	.type		.nv.reservedSmem.offset0,@object
	.size		.nv.reservedSmem.offset0,0x4
